//
// Generated by NVIDIA NVVM Compiler
//
// Compiler Build ID: CL-36424714
// Cuda compilation tools, release 13.0, V13.0.88
// Based on NVVM 20.0.0
//

.version 9.0
.target sm_100
.address_size 64

	// .globl	_Z19mma16816NaiveKernelPK6__halfS1_PS_mmm
// _ZZ19mma16816NaiveKernelPK6__halfS1_PS_mmmE7shmem_A has been demoted
// _ZZ19mma16816NaiveKernelPK6__halfS1_PS_mmmE7shmem_B has been demoted
// _ZZ19mma16816NaiveKernelPK6__halfS1_PS_mmmE7shmem_C has been demoted

.visible .entry _Z19mma16816NaiveKernelPK6__halfS1_PS_mmm(
	.param .u64 .ptr .align 1 _Z19mma16816NaiveKernelPK6__halfS1_PS_mmm_param_0,
	.param .u64 .ptr .align 1 _Z19mma16816NaiveKernelPK6__halfS1_PS_mmm_param_1,
	.param .u64 .ptr .align 1 _Z19mma16816NaiveKernelPK6__halfS1_PS_mmm_param_2,
	.param .u64 _Z19mma16816NaiveKernelPK6__halfS1_PS_mmm_param_3,
	.param .u64 _Z19mma16816NaiveKernelPK6__halfS1_PS_mmm_param_4,
	.param .u64 _Z19mma16816NaiveKernelPK6__halfS1_PS_mmm_param_5
)
{
	.reg .pred 	%p<3>;
	.reg .b32 	%r<77>;
	.reg .b64 	%rd<25>;
	// demoted variable
	.shared .align 2 .b8 _ZZ19mma16816NaiveKernelPK6__halfS1_PS_mmmE7shmem_A[512];
	// demoted variable
	.shared .align 2 .b8 _ZZ19mma16816NaiveKernelPK6__halfS1_PS_mmmE7shmem_B[256];
	// demoted variable
	.shared .align 2 .b8 _ZZ19mma16816NaiveKernelPK6__halfS1_PS_mmmE7shmem_C[256];
	ld.param.u64 	%rd8, [_Z19mma16816NaiveKernelPK6__halfS1_PS_mmm_param_0];
	ld.param.u64 	%rd5, [_Z19mma16816NaiveKernelPK6__halfS1_PS_mmm_param_1];
	ld.param.u64 	%rd6, [_Z19mma16816NaiveKernelPK6__halfS1_PS_mmm_param_2];
	ld.param.u64 	%rd7, [_Z19mma16816NaiveKernelPK6__halfS1_PS_mmm_param_4];
	ld.param.u64 	%rd9, [_Z19mma16816NaiveKernelPK6__halfS1_PS_mmm_param_5];
	cvta.to.global.u64 	%rd10, %rd8;
	mov.u32 	%r1, %tid.x;
	and.b32  	%r4, %r1, 31;
	cvt.u64.u32 	%rd1, %r4;
	shr.u32 	%r2, %r4, 1;
	shl.b32 	%r5, %r2, 5;
	mov.u32 	%r6, _ZZ19mma16816NaiveKernelPK6__halfS1_PS_mmmE7shmem_A;
	add.s32 	%r7, %r6, %r5;
	and.b32  	%r3, %r1, 1;
	shl.b32 	%r8, %r1, 4;
	and.b32  	%r9, %r8, 16;
	add.s32 	%r10, %r7, %r9;
	shr.u64 	%rd2, %rd1, 1;
	mul.lo.s64 	%rd3, %rd9, %rd2;
	shl.b64 	%rd11, %rd3, 1;
	add.s64 	%rd12, %rd10, %rd11;
	and.b64  	%rd4, %rd1, 1;
	cvt.u64.u32 	%rd13, %r8;
	and.b64  	%rd14, %rd13, 16;
	add.s64 	%rd15, %rd12, %rd14;
	ld.global.nc.v4.u32 	{%r11, %r12, %r13, %r14}, [%rd15];
	st.shared.v4.u32 	[%r10], {%r11, %r12, %r13, %r14};
	setp.gt.u32 	%p1, %r4, 15;
	@%p1 bra 	$L__BB0_2;
	cvta.to.global.u64 	%rd16, %rd5;
	mov.u32 	%r16, _ZZ19mma16816NaiveKernelPK6__halfS1_PS_mmmE7shmem_B;
	add.s32 	%r17, %r16, %r5;
	shl.b32 	%r18, %r3, 4;
	add.s32 	%r19, %r17, %r18;
	add.s64 	%rd18, %rd16, %rd11;
	shl.b64 	%rd19, %rd4, 4;
	add.s64 	%rd20, %rd18, %rd19;
	ld.global.nc.v4.u32 	{%r20, %r21, %r22, %r23}, [%rd20];
	st.shared.v4.u32 	[%r19], {%r20, %r21, %r22, %r23};
$L__BB0_2:
	cvt.u32.u64 	%r49, %rd1;
	setp.gt.u32 	%p2, %r49, 15;
	bar.sync 	0;
	shl.b32 	%r50, %r1, 5;
	and.b32  	%r51, %r50, 480;
	add.s32 	%r53, %r6, %r51;
	cvt.u32.u64 	%r54, %rd2;
	shl.b32 	%r55, %r54, 1;
	and.b32  	%r56, %r55, 16;
	add.s32 	%r28, %r53, %r56;
	// begin inline asm
	ldmatrix.sync.aligned.x4.m8n8.shared.b16 {%r24, %r25, %r26, %r27}, [%r28];

	// end inline asm
	and.b32  	%r57, %r50, 224;
	mov.u32 	%r58, _ZZ19mma16816NaiveKernelPK6__halfS1_PS_mmmE7shmem_B;
	add.s32 	%r59, %r58, %r57;
	shl.b32 	%r60, %r1, 1;
	and.b32  	%r61, %r60, 16;
	add.s32 	%r31, %r59, %r61;
	// begin inline asm
	ldmatrix.sync.aligned.x2.m8n8.shared.b16 {%r29, %r30}, [%r31];

	// end inline asm
	mov.b32 	%r41, 0;
	// begin inline asm
	mma.sync.aligned.m16n8k16.row.col.f16.f16.f16.f16 {%r32, %r33}, {%r24, %r25, %r26, %r27}, {%r29, %r30}, {%r41, %r41};

	// end inline asm
	// begin inline asm
	mma.sync.aligned.m16n8k8.row.col.f16.f16.f16.f16 {%r42, %r43}, {%r24, %r25}, {%r29}, {%r32, %r33};

	// end inline asm
	bar.sync 	0;
	shl.b32 	%r62, %r49, 2;
	and.b32  	%r63, %r62, 112;
	mov.u32 	%r64, _ZZ19mma16816NaiveKernelPK6__halfS1_PS_mmmE7shmem_C;
	add.s32 	%r65, %r64, %r63;
	shl.b32 	%r66, %r1, 2;
	and.b32  	%r67, %r66, 12;
	add.s32 	%r68, %r65, %r67;
	st.shared.u32 	[%r68], %r42;
	st.shared.u32 	[%r68+128], %r43;
	bar.sync 	0;
	@%p2 bra 	$L__BB0_4;
	mul.lo.s64 	%rd21, %rd7, %rd1;
	cvta.to.global.u64 	%rd22, %rd6;
	shl.b64 	%rd23, %rd21, 1;
	add.s64 	%rd24, %rd22, %rd23;
	shl.b32 	%r70, %r49, 4;
	add.s32 	%r72, %r64, %r70;
	ld.shared.v4.u32 	{%r73, %r74, %r75, %r76}, [%r72];
	st.global.v4.u32 	[%rd24], {%r73, %r74, %r75, %r76};
$L__BB0_4:
	bar.sync 	0;
	ret;

}


// ===== COMPILED SASS (sm_100) =====

	.target	sm_100

	.elftype	@"ET_EXEC"


//--------------------- .note.nv.tkinfo           --------------------------
	.section	.note.nv.tkinfo,"",@"SHT_NOTE"
	.sectionflags	@"SHF_NOTE_NV_TKINFO"
	.tkinfo
        /*0018*/ 	.word	0x00000002
        /*0030*/ 	.string	""
        /*0030*/ 	.string	"ptxas"
        /*0030*/ 	.string	"Cuda compilation tools, release 13.0, V13.0.88"
        /*0030*/ 	.string	"Build cuda_13.0.r13.0/compiler.36424714_0"
        /*0030*/ 	.string	"-arch sm_100 -m 64 "



//--------------------- .note.nv.cuinfo           --------------------------
	.section	.note.nv.cuinfo,"",@"SHT_NOTE"
	.sectionflags	@"SHF_NOTE_NV_CUINFO"
        /*0018*/ 	.short	0x0002
        /*001a*/ 	.short	0x0064
        /*001c*/ 	.short	0x0082
	.zero		2


//--------------------- .nv.info                  --------------------------
	.section	.nv.info,"",@"SHT_CUDA_INFO"
	.align	4


	//----- nvinfo : EIATTR_REGCOUNT
	.align		4
        /*0000*/ 	.byte	0x04, 0x2f
        /*0002*/ 	.short	(.L_1 - .L_0)
	.align		4
.L_0:
        /*0004*/ 	.word	index@(_Z19mma16816NaiveKernelPK6__halfS1_PS_mmm)
        /*0008*/ 	.word	0x00000018


	//----- nvinfo : EIATTR_FRAME_SIZE
	.align		4
.L_1:
        /*000c*/ 	.byte	0x04, 0x11
        /*000e*/ 	.short	(.L_3 - .L_2)
	.align		4
.L_2:
        /*0010*/ 	.word	index@(_Z19mma16816NaiveKernelPK6__halfS1_PS_mmm)
        /*0014*/ 	.word	0x00000000


	//----- nvinfo : EIATTR_MIN_STACK_SIZE
	.align		4
.L_3:
        /*0018*/ 	.byte	0x04, 0x12
        /*001a*/ 	.short	(.L_5 - .L_4)
	.align		4
.L_4:
        /*001c*/ 	.word	index@(_Z19mma16816NaiveKernelPK6__halfS1_PS_mmm)
        /*0020*/ 	.word	0x00000000
.L_5:


//--------------------- .nv.compat                --------------------------
	.section	.nv.compat,"",@"SHT_CUDA_COMPAT_INFO"
	.align	4
        /*0000*/ 	.byte	0x02, 0x09, 0x00, 0x00, 0x02, 0x02, 0x01, 0x00, 0x02, 0x05, 0x05, 0x00, 0x03, 0x07, 0x01, 0x01
        /*0010*/ 	.byte	0x02, 0x03, 0x00, 0x00, 0x02, 0x06, 0x01, 0x00, 0x04, 0x0b, 0x08, 0x00, 0x09, 0x00, 0x00, 0x00
        /*0020*/ 	.byte	0x00, 0x00, 0x00, 0x00


//--------------------- .nv.info._Z19mma16816NaiveKernelPK6__halfS1_PS_mmm --------------------------
	.section	.nv.info._Z19mma16816NaiveKernelPK6__halfS1_PS_mmm,"",@"SHT_CUDA_INFO"
	.sectionflags	@""
	.align	4


	//----- nvinfo : EIATTR_CUDA_API_VERSION
	.align		4
        /*0000*/ 	.byte	0x04, 0x37
        /*0002*/ 	.short	(.L_7 - .L_6)
.L_6:
        /*0004*/ 	.word	0x00000082


	//----- nvinfo : EIATTR_KPARAM_INFO
	.align		4
.L_7:
        /*0008*/ 	.byte	0x04, 0x17
        /*000a*/ 	.short	(.L_9 - .L_8)
.L_8:
        /*000c*/ 	.word	0x00000000
        /*0010*/ 	.short	0x0005
        /*0012*/ 	.short	0x0028
        /*0014*/ 	.byte	0x00, 0xf0, 0x21, 0x00


	//----- nvinfo : EIATTR_KPARAM_INFO
	.align		4
.L_9:
        /*0018*/ 	.byte	0x04, 0x17
        /*001a*/ 	.short	(.L_11 - .L_10)
.L_10:
        /*001c*/ 	.word	0x00000000
        /*0020*/ 	.short	0x0004
        /*0022*/ 	.short	0x0020
        /*0024*/ 	.byte	0x00, 0xf0, 0x21, 0x00


	//----- nvinfo : EIATTR_KPARAM_INFO
	.align		4
.L_11:
        /*0028*/ 	.byte	0x04, 0x17
        /*002a*/ 	.short	(.L_13 - .L_12)
.L_12:
        /*002c*/ 	.word	0x00000000
        /*0030*/ 	.short	0x0003
        /*0032*/ 	.short	0x0018
        /*0034*/ 	.byte	0x00, 0xf0, 0x21, 0x00


	//----- nvinfo : EIATTR_KPARAM_INFO
	.align		4
.L_13:
        /*0038*/ 	.byte	0x04, 0x17
        /*003a*/ 	.short	(.L_15 - .L_14)
.L_14:
        /*003c*/ 	.word	0x00000000
        /*0040*/ 	.short	0x0002
        /*0042*/ 	.short	0x0010
        /*0044*/ 	.byte	0x00, 0xf5, 0x21, 0x00


	//----- nvinfo : EIATTR_KPARAM_INFO
	.align		4
.L_15:
        /*0048*/ 	.byte	0x04, 0x17
        /*004a*/ 	.short	(.L_17 - .L_16)
.L_16:
        /*004c*/ 	.word	0x00000000
        /*0050*/ 	.short	0x0001
        /*0052*/ 	.short	0x0008
        /*0054*/ 	.byte	0x00, 0xf5, 0x21, 0x00


	//----- nvinfo : EIATTR_KPARAM_INFO
	.align		4
.L_17:
        /*0058*/ 	.byte	0x04, 0x17
        /*005a*/ 	.short	(.L_19 - .L_18)
.L_18:
        /*005c*/ 	.word	0x00000000
        /*0060*/ 	.short	0x0000
        /*0062*/ 	.short	0x0000
        /*0064*/ 	.byte	0x00, 0xf5, 0x21, 0x00


	//----- nvinfo : EIATTR_SPARSE_MMA_MASK
	.align		4
.L_19:
        /*0068*/ 	.byte	0x03, 0x50
        /*006a*/ 	.short	0x0000


	//----- nvinfo : EIATTR_MAXREG_COUNT
	.align		4
        /*006c*/ 	.byte	0x03, 0x1b
        /*006e*/ 	.short	0x00ff


	//----- nvinfo : EIATTR_NUM_BARRIERS
	.align		4
        /*0070*/ 	.byte	0x02, 0x4c
        /*0072*/ 	.byte	0x01
	.zero		1


	//----- nvinfo : EIATTR_MERCURY_ISA_VERSION
	.align		4
        /*0074*/ 	.byte	0x03, 0x5f
        /*0076*/ 	.short	0x0101


	//----- nvinfo : EIATTR_VRC_CTA_INIT_COUNT
	.align		4
        /*0078*/ 	.byte	0x02, 0x4a
	.zero		1
	.zero		1


	//----- nvinfo : EIATTR_EXIT_INSTR_OFFSETS
	.align		4
        /*007c*/ 	.byte	0x04, 0x1c
        /*007e*/ 	.short	(.L_21 - .L_20)


	//   ....[0]....
.L_20:
        /*0080*/ 	.word	0x000004d0


	//----- nvinfo : EIATTR_CRS_STACK_SIZE
	.align		4
.L_21:
        /*0084*/ 	.byte	0x04, 0x1e
        /*0086*/ 	.short	(.L_23 - .L_22)
.L_22:
        /*0088*/ 	.word	0x00000000


	//----- nvinfo : EIATTR_CBANK_PARAM_SIZE
	.align		4
.L_23:
        /*008c*/ 	.byte	0x03, 0x19
        /*008e*/ 	.short	0x0030


	//----- nvinfo : EIATTR_PARAM_CBANK
	.align		4
        /*0090*/ 	.byte	0x04, 0x0a
        /*0092*/ 	.short	(.L_25 - .L_24)
	.align		4
.L_24:
        /*0094*/ 	.word	index@(.nv.constant0._Z19mma16816NaiveKernelPK6__halfS1_PS_mmm)
        /*0098*/ 	.short	0x0380
        /*009a*/ 	.short	0x0030


	//----- nvinfo : EIATTR_SW_WAR
	.align		4
.L_25:
        /*009c*/ 	.byte	0x04, 0x36
        /*009e*/ 	.short	(.L_27 - .L_26)
.L_26:
        /*00a0*/ 	.word	0x00000008
.L_27:


//--------------------- .nv.callgraph             --------------------------
	.section	.nv.callgraph,"",@"SHT_CUDA_CALLGRAPH"
	.align	4
	.sectionentsize	8
	.align		4
        /*0000*/ 	.word	0x00000000
	.align		4
        /*0004*/ 	.word	0xffffffff
	.align		4
        /*0008*/ 	.word	0x00000000
	.align		4
        /*000c*/ 	.word	0xfffffffe
	.align		4
        /*0010*/ 	.word	0x00000000
	.align		4
        /*0014*/ 	.word	0xfffffffd
	.align		4
        /*0018*/ 	.word	0x00000000
	.align		4
        /*001c*/ 	.word	0xfffffffc


//--------------------- .text._Z19mma16816NaiveKernelPK6__halfS1_PS_mmm --------------------------
	.section	.text._Z19mma16816NaiveKernelPK6__halfS1_PS_mmm,"ax",@progbits
	.align	128
        .global         _Z19mma16816NaiveKernelPK6__halfS1_PS_mmm
        .type           _Z19mma16816NaiveKernelPK6__halfS1_PS_mmm,@function
        .size           _Z19mma16816NaiveKernelPK6__halfS1_PS_mmm,(.L_x_3 - _Z19mma16816NaiveKernelPK6__halfS1_PS_mmm)
        .other          _Z19mma16816NaiveKernelPK6__halfS1_PS_mmm,@"STO_CUDA_ENTRY STV_DEFAULT"
_Z19mma16816NaiveKernelPK6__halfS1_PS_mmm:
.text._Z19mma16816NaiveKernelPK6__halfS1_PS_mmm:
[----:B------:R-:W-:Y:S01]  /*0000*/  LDC R1, c[0x0][0x37c] ;  /* 0x0000df00ff017b82 */ /* 0x000fe20000000800 */
[----:B------:R-:W0:Y:S01]  /*0010*/  S2R R2, SR_TID.X ;  /* 0x0000000000027919 */ /* 0x000e220000002100 */
[----:B------:R-:W1:Y:S01]  /*0020*/  LDCU.64 UR4, c[0x0][0x3a8] ;  /* 0x00007500ff0477ac */ /* 0x000e620008000a00 */
[----:B------:R-:W2:Y:S01]  /*0030*/  LDCU.64 UR6, c[0x0][0x380] ;  /* 0x00007000ff0677ac */ /* 0x000ea20008000a00 */
[----:B------:R-:W3:Y:S01]  /*0040*/  LDCU.64 UR8, c[0x0][0x358] ;  /* 0x00006b00ff0877ac */ /* 0x000ee20008000a00 */
[----:B0-----:R-:W-:-:S04]  /*0050*/  LOP3.LUT R0, R2, 0x1f, RZ, 0xc0, !PT ;  /* 0x0000001f02007812 */ /* 0x001fc800078ec0ff */
[C---:B------:R-:W-:Y:S02]  /*0060*/  ISETP.GT.U32.AND P0, PT, R0.reuse, 0xf, PT ;  /* 0x0000000f0000780c */ /* 0x040fe40003f04070 */
[----:B------:R-:W-:-:S05]  /*0070*/  SHF.R.U64 R3, R0, 0x1, RZ ;  /* 0x0000000100037819 */ /* 0x000fca00000012ff */
[----:B-1----:R-:W-:-:S04]  /*0080*/  IMAD.WIDE.U32 R4, R3, UR4, RZ ;  /* 0x0000000403047c25 */ /* 0x002fc8000f8e00ff */
[----:B------:R-:W-:Y:S02]  /*0090*/  IMAD R7, R3, UR5, R5 ;  /* 0x0000000503077c24 */ /* 0x000fe4000f8e0205 */
[----:B------:R-:W0:Y:S01]  /*00a0*/  @!P0 LDC.64 R12, c[0x0][0x388] ;  /* 0x0000e200ff0c8b82 */ /* 0x000e220000000a00 */
[----:B------:R-:W-:Y:S02]  /*00b0*/  IMAD.SHL.U32 R9, R4, 0x2, RZ ;  /* 0x0000000204097824 */ /* 0x000fe400078e00ff */
[----:B------:R-:W-:Y:S01]  /*00c0*/  IMAD.SHL.U32 R5, R2, 0x10, RZ ;  /* 0x0000001002057824 */ /* 0x000fe200078e00ff */
[----:B------:R-:W-:Y:S02]  /*00d0*/  SHF.L.U64.HI R10, R4, 0x1, R7 ;  /* 0x00000001040a7819 */ /* 0x000fe40000010207 */
[----:B------:R-:W-:Y:S02]  /*00e0*/  LOP3.LUT R7, R0, 0x1, RZ, 0xc0, !PT ;  /* 0x0000000100077812 */ /* 0x000fe400078ec0ff */
[----:B------:R-:W-:-:S02]  /*00f0*/  LOP3.LUT R14, R5, 0x10, RZ, 0xc0, !PT ;  /* 0x00000010050e7812 */ /* 0x000fc400078ec0ff */
[----:B0-----:R-:W-:-:S04]  /*0100*/  @!P0 IADD3 R8, P1, PT, R9, R12, RZ ;  /* 0x0000000c09088210 */ /* 0x001fc80007f3e0ff */
[----:B------:R-:W-:Y:S01]  /*0110*/  @!P0 LEA R8, P3, R7, R8, 0x4 ;  /* 0x0000000807088211 */ /* 0x000fe200078620ff */
[----:B------:R-:W-:Y:S01]  /*0120*/  @!P0 IMAD.X R6, R10, 0x1, R13, P1 ;  /* 0x000000010a068824 */ /* 0x000fe200008e060d */
[----:B--2---:R-:W-:-:S04]  /*0130*/  IADD3 R4, P1, P2, R14, UR6, R9 ;  /* 0x000000060e047c10 */ /* 0x004fc8000fa3e009 */
[----:B------:R-:W-:Y:S02]  /*0140*/  IADD3.X R5, PT, PT, RZ, UR7, R10, P1, P2 ;  /* 0x00000007ff057c10 */ /* 0x000fe40008fe440a */
[----:B------:R-:W-:-:S04]  /*0150*/  @!P0 LEA.HI.X R9, R7, R6, RZ, 0x4, P3 ;  /* 0x0000000607098211 */ /* 0x000fc800018f24ff */
[----:B---3--:R-:W2:Y:S04]  /*0160*/  LDG.E.128.CONSTANT R4, desc[UR8][R4.64] ;  /* 0x0000000804047981 */ /* 0x008ea8000c1e9d00 */
[----:B------:R-:W3:Y:S01]  /*0170*/  @!P0 LDG.E.128.CONSTANT R8, desc[UR8][R8.64] ;  /* 0x0000000808088981 */ /* 0x000ee2000c1e9d00 */
[----:B------:R-:W0:Y:S01]  /*0180*/  S2UR UR6, SR_CgaCtaId ;  /* 0x00000000000679c3 */ /* 0x000e220000008800 */
[----:B------:R-:W-:Y:S01]  /*0190*/  UMOV UR4, 0x400 ;  /* 0x0000040000047882 */ /* 0x000fe20000000000 */
[----:B------:R-:W-:Y:S01]  /*01a0*/  SHF.R.U32.HI R12, RZ, 0x1, R0 ;  /* 0x00000001ff0c7819 */ /* 0x000fe20000011600 */
[----:B------:R-:W-:Y:S01]  /*01b0*/  UIADD3 UR5, UPT, UPT, UR4, 0x200, URZ ;  /* 0x0000020004057890 */ /* 0x000fe2000fffe0ff */
[C---:B------:R-:W-:Y:S01]  /*01c0*/  IMAD.SHL.U32 R15, R2.reuse, 0x20, RZ ;  /* 0x00000020020f7824 */ /* 0x040fe200078e00ff */
[----:B------:R-:W-:Y:S01]  /*01d0*/  BSSY.RECONVERGENT B0, `(.L_x_0) ;  /* 0x000002e000007945 */ /* 0x000fe20003800200 */
[----:B------:R-:W-:-:S02]  /*01e0*/  IMAD.SHL.U32 R17, R2, 0x2, RZ ;  /* 0x0000000202117824 */ /* 0x000fc400078e00ff */
[----:B------:R-:W-:Y:S01]  /*01f0*/  IMAD.SHL.U32 R3, R3, 0x2, RZ ;  /* 0x0000000203037824 */ /* 0x000fe200078e00ff */
[C---:B------:R-:W-:Y:S02]  /*0200*/  LOP3.LUT R16, R15.reuse, 0x1e0, RZ, 0xc0, !PT ;  /* 0x000001e00f107812 */ /* 0x040fe400078ec0ff */
[----:B------:R-:W-:Y:S02]  /*0210*/  LOP3.LUT R15, R15, 0xe0, RZ, 0xc0, !PT ;  /* 0x000000e00f0f7812 */ /* 0x000fe400078ec0ff */
[----:B------:R-:W-:Y:S02]  /*0220*/  LOP3.LUT R18, R17, 0x10, RZ, 0xc0, !PT ;  /* 0x0000001011127812 */ /* 0x000fe400078ec0ff */
[----:B------:R-:W-:Y:S01]  /*0230*/  LOP3.LUT R3, R3, 0x10, RZ, 0xc0, !PT ;  /* 0x0000001003037812 */ /* 0x000fe200078ec0ff */
[----:B0-----:R-:W-:Y:S02]  /*0240*/  ULEA UR7, UR6, UR4, 0x18 ;  /* 0x0000000406077291 */ /* 0x001fe4000f8ec0ff */
[----:B------:R-:W-:-:S02]  /*0250*/  ULEA UR5, UR6, UR5, 0x18 ;  /* 0x0000000506057291 */ /* 0x000fc4000f8ec0ff */
[----:B------:R-:W-:Y:S02]  /*0260*/  UIADD3 UR4, UPT, UPT, UR4, 0x300, URZ ;  /* 0x0000030004047890 */ /* 0x000fe4000fffe0ff */
[C---:B------:R-:W-:Y:S02]  /*0270*/  LEA R13, R12.reuse, UR7, 0x5 ;  /* 0x000000070c0d7c11 */ /* 0x040fe4000f8e28ff */
[----:B------:R-:W-:Y:S01]  /*0280*/  @!P0 LEA R12, R12, UR5, 0x5 ;  /* 0x000000050c0c8c11 */ /* 0x000fe2000f8e28ff */
[----:B------:R-:W-:Y:S01]  /*0290*/  ULEA UR4, UR6, UR4, 0x18 ;  /* 0x0000000406047291 */ /* 0x000fe2000f8ec0ff */
[----:B------:R-:W-:Y:S01]  /*02a0*/  IADD3 R15, PT, PT, R18, UR5, R15 ;  /* 0x00000005120f7c10 */ /* 0x000fe2000fffe00f */
[----:B------:R-:W-:Y:S01]  /*02b0*/  IMAD.IADD R14, R13, 0x1, R14 ;  /* 0x000000010d0e7824 */ /* 0x000fe200078e020e */
[----:B------:R-:W-:Y:S02]  /*02c0*/  LOP3.LUT R13, R2, 0x1, RZ, 0xc0, !PT ;  /* 0x00000001020d7812 */ /* 0x000fe400078ec0ff */
[----:B------:R-:W-:-:S03]  /*02d0*/  IADD3 R3, PT, PT, R3, UR7, R16 ;  /* 0x0000000703037c10 */ /* 0x000fc6000fffe010 */
[----:B------:R-:W-:Y:S02]  /*02e0*/  @!P0 IMAD R12, R13, 0x10, R12 ;  /* 0x000000100d0c8824 */ /* 0x000fe400078e020c */
[----:B------:R-:W-:Y:S02]  /*02f0*/  IMAD.SHL.U32 R13, R2, 0x4, RZ ;  /* 0x00000004020d7824 */ /* 0x000fe400078e00ff */
[----:B------:R-:W-:-:S03]  /*0300*/  IMAD.SHL.U32 R2, R0, 0x4, RZ ;  /* 0x0000000400027824 */ /* 0x000fc600078e00ff */
[----:B------:R-:W-:Y:S02]  /*0310*/  LOP3.LUT R13, R13, 0xc, RZ, 0xc0, !PT ;  /* 0x0000000c0d0d7812 */ /* 0x000fe400078ec0ff */
[----:B------:R-:W-:-:S04]  /*0320*/  LOP3.LUT R2, R2, 0x70, RZ, 0xc0, !PT ;  /* 0x0000007002027812 */ /* 0x000fc800078ec0ff */
[----:B------:R-:W-:Y:S01]  /*0330*/  IADD3 R2, PT, PT, R13, UR4, R2 ;  /* 0x000000040d027c10 */ /* 0x000fe2000fffe002 */
[----:B--2---:R-:W-:Y:S04]  /*0340*/  STS.128 [R14], R4 ;  /* 0x000000040e007388 */ /* 0x004fe80000000c00 */
[----:B---3--:R-:W-:Y:S01]  /*0350*/  @!P0 STS.128 [R12], R8 ;  /* 0x000000080c008388 */ /* 0x008fe20000000c00 */
[----:B------:R-:W-:Y:S06]  /*0360*/  BAR.SYNC.DEFER_BLOCKING 0x0 ;  /* 0x0000000000007b1d */ /* 0x000fec0000010000 */
[----:B------:R-:W-:Y:S04]  /*0370*/  LDSM.16.M88.2 R20, [R15] ;  /* 0x000000000f14783b */ /* 0x000fe80000000100 */
[----:B------:R-:W0:Y:S02]  /*0380*/  LDSM.16.M88.4 R16, [R3] ;  /* 0x000000000310783b */ /* 0x000e240000000200 */
[----:B0-----:R-:W-:-:S15]  /*0390*/  HMMA.16816.F16 R18, R16, R20, RZ ;  /* 0x000000141012723c */ /* 0x001fde00000008ff */
[----:B------:R-:W-:-:S05]  /*03a0*/  NOP ;  /* 0x0000000000007918 */ /* 0x000fca0000000000 */
[----:B------:R-:W-:Y:S01]  /*03b0*/  HMMA.1688.F16 R18, R16, R20, R18 ;  /* 0x000000141012723c */ /* 0x000fe20000000012 */
[----:B------:R-:W-:-:S15]  /*03c0*/  BAR.SYNC.DEFER_BLOCKING 0x0 ;  /* 0x0000000000007b1d */ /* 0x000fde0000010000 */
[----:B------:R-:W-:-:S03]  /*03d0*/  NOP ;  /* 0x0000000000007918 */ /* 0x000fc60000000000 */
[----:B------:R0:W-:Y:S04]  /*03e0*/  STS [R2], R18 ;  /* 0x0000001202007388 */ /* 0x0001e80000000800 */
[----:B------:R0:W-:Y:S01]  /*03f0*/  STS [R2+0x80], R19 ;  /* 0x0000801302007388 */ /* 0x0001e20000000800 */
[----:B------:R-:W-:Y:S06]  /*0400*/  BAR.SYNC.DEFER_BLOCKING 0x0 ;  /* 0x0000000000007b1d */ /* 0x000fec0000010000 */
[----:B------:R-:W-:Y:S05]  /*0410*/  @P0 BRA `(.L_x_1) ;  /* 0x0000000000240947 */ /* 0x000fea0003800000 */
[C---:B------:R-:W-:Y:S01]  /*0420*/  LEA R6, R0.reuse, UR4, 0x4 ;  /* 0x0000000400067c11 */ /* 0x040fe2000f8e20ff */
[----:B------:R-:W0:Y:S04]  /*0430*/  LDCU.64 UR6, c[0x0][0x3a0] ;  /* 0x00007400ff0677ac */ /* 0x000e280008000a00 */
[----:B------:R-:W1:Y:S01]  /*0440*/  LDS.128 R8, [R6] ;  /* 0x0000000006087984 */ /* 0x000e620000000c00 */
[----:B------:R-:W2:Y:S01]  /*0450*/  LDCU.64 UR10, c[0x0][0x390] ;  /* 0x00007200ff0a77ac */ /* 0x000ea20008000a00 */
[----:B0-----:R-:W-:-:S04]  /*0460*/  IMAD.WIDE.U32 R2, R0, UR6, RZ ;  /* 0x0000000600027c25 */ /* 0x001fc8000f8e00ff */
[----:B------:R-:W-:Y:S01]  /*0470*/  IMAD R3, R0, UR7, R3 ;  /* 0x0000000700037c24 */ /* 0x000fe2000f8e0203 */
[----:B--2---:R-:W-:-:S04]  /*0480*/  LEA R4, P0, R2, UR10, 0x1 ;  /* 0x0000000a02047c11 */ /* 0x004fc8000f8008ff */
[----:B------:R-:W-:-:S05]  /*0490*/  LEA.HI.X R5, R2, UR11, R3, 0x1, P0 ;  /* 0x0000000b02057c11 */ /* 0x000fca00080f0c03 */
[----:B-1----:R1:W-:Y:S04]  /*04a0*/  STG.E.128 desc[UR8][R4.64], R8 ;  /* 0x0000000804007986 */ /* 0x0023e8000c101d08 */
.L_x_1:
[----:B------:R-:W-:Y:S05]  /*04b0*/  BSYNC.RECONVERGENT B0 ;  /* 0x0000000000007941 */ /* 0x000fea0003800200 */
.L_x_0:
[----:B------:R-:W-:Y:S06]  /*04c0*/  BAR.SYNC.DEFER_BLOCKING 0x0 ;  /* 0x0000000000007b1d */ /* 0x000fec0000010000 */
[----:B------:R-:W-:Y:S05]  /*04d0*/  EXIT ;  /* 0x000000000000794d */ /* 0x000fea0003800000 */
.L_x_2:
[----:B------:R-:W-:-:S00]  /*04e0*/  BRA `(.L_x_2) ;  /* 0xfffffffc00fc7947 */ /* 0x000fc0000383ffff */
[----:B------:R-:W-:-:S00]  /*04f0*/  NOP ;  /* 0x0000000000007918 */ /* 0x000fc00000000000 */
        /* <DEDUP_REMOVED lines=8> */
.L_x_3:


//--------------------- .nv.shared._Z19mma16816NaiveKernelPK6__halfS1_PS_mmm --------------------------
	.section	.nv.shared._Z19mma16816NaiveKernelPK6__halfS1_PS_mmm,"aw",@nobits
	.sectionflags	@""
	.align	2
.nv.shared._Z19mma16816NaiveKernelPK6__halfS1_PS_mmm:
	.zero		2048


//--------------------- .nv.shared.reserved.0     --------------------------
	.section	.nv.shared.reserved.0,"aw",@nobits
	.weak		__nv_reservedSMEM_offset_0_alias
	.size		__nv_reservedSMEM_offset_0_alias, 0, 64
	.other		__nv_reservedSMEM_offset_0_alias,@"STO_CUDA_RESERVED_SHARED STV_DEFAULT"
__nv_reservedSMEM_offset_0_alias:
	.zero		0
	.zero		64


//--------------------- .nv.constant0._Z19mma16816NaiveKernelPK6__halfS1_PS_mmm --------------------------
	.section	.nv.constant0._Z19mma16816NaiveKernelPK6__halfS1_PS_mmm,"a",@progbits
	.sectionflags	@""
	.align	4
.nv.constant0._Z19mma16816NaiveKernelPK6__halfS1_PS_mmm:
	.zero		944


//--------------------- SYMBOLS --------------------------

	.type		.nv.reservedSmem.offset0,@object
	.size		.nv.reservedSmem.offset0,0x4
	.type		.nv.reservedSmem.cap,@object
	.size		.nv.reservedSmem.cap,0x4
